//
// Generated by NVIDIA NVVM Compiler
//
// Compiler Build ID: CL-36424714
// Cuda compilation tools, release 13.0, V13.0.88
// Based on NVVM 20.0.0
//

.version 9.0
.target sm_100
.address_size 64

	// .globl	_Z3addPiS_S_

.visible .entry _Z3addPiS_S_(
	.param .u64 .ptr .align 1 _Z3addPiS_S__param_0,
	.param .u64 .ptr .align 1 _Z3addPiS_S__param_1,
	.param .u64 .ptr .align 1 _Z3addPiS_S__param_2
)
{
	.reg .b32 	%r<8>;
	.reg .b64 	%rd<11>;

	ld.param.u64 	%rd1, [_Z3addPiS_S__param_0];
	ld.param.u64 	%rd2, [_Z3addPiS_S__param_1];
	ld.param.u64 	%rd3, [_Z3addPiS_S__param_2];
	cvta.to.global.u64 	%rd4, %rd3;
	cvta.to.global.u64 	%rd5, %rd2;
	cvta.to.global.u64 	%rd6, %rd1;
	mov.u32 	%r1, %ctaid.x;
	mov.u32 	%r2, %ntid.x;
	mov.u32 	%r3, %tid.x;
	mad.lo.s32 	%r4, %r1, %r2, %r3;
	mul.wide.s32 	%rd7, %r4, 4;
	add.s64 	%rd8, %rd6, %rd7;
	ld.global.u32 	%r5, [%rd8];
	add.s64 	%rd9, %rd5, %rd7;
	ld.global.u32 	%r6, [%rd9];
	add.s32 	%r7, %r6, %r5;
	add.s64 	%rd10, %rd4, %rd7;
	st.global.u32 	[%rd10], %r7;
	ret;

}


// ===== COMPILED SASS (sm_100) =====

	.target	sm_100

	.elftype	@"ET_EXEC"


//--------------------- .note.nv.tkinfo           --------------------------
	.section	.note.nv.tkinfo,"",@"SHT_NOTE"
	.sectionflags	@"SHF_NOTE_NV_TKINFO"
	.tkinfo
        /*0018*/ 	.word	0x00000002
        /*0030*/ 	.string	""
        /*0030*/ 	.string	"ptxas"
        /*0030*/ 	.string	"Cuda compilation tools, release 13.0, V13.0.88"
        /*0030*/ 	.string	"Build cuda_13.0.r13.0/compiler.36424714_0"
        /*0030*/ 	.string	"-arch sm_100 -m 64 "



//--------------------- .note.nv.cuinfo           --------------------------
	.section	.note.nv.cuinfo,"",@"SHT_NOTE"
	.sectionflags	@"SHF_NOTE_NV_CUINFO"
        /*0018*/ 	.short	0x0002
        /*001a*/ 	.short	0x0064
        /*001c*/ 	.short	0x0082
	.zero		2


//--------------------- .nv.info                  --------------------------
	.section	.nv.info,"",@"SHT_CUDA_INFO"
	.align	4


	//----- nvinfo : EIATTR_REGCOUNT
	.align		4
        /*0000*/ 	.byte	0x04, 0x2f
        /*0002*/ 	.short	(.L_1 - .L_0)
	.align		4
.L_0:
        /*0004*/ 	.word	index@(_Z3addPiS_S_)
        /*0008*/ 	.word	0x0000000c


	//----- nvinfo : EIATTR_FRAME_SIZE
	.align		4
.L_1:
        /*000c*/ 	.byte	0x04, 0x11
        /*000e*/ 	.short	(.L_3 - .L_2)
	.align		4
.L_2:
        /*0010*/ 	.word	index@(_Z3addPiS_S_)
        /*0014*/ 	.word	0x00000000


	//----- nvinfo : EIATTR_MIN_STACK_SIZE
	.align		4
.L_3:
        /*0018*/ 	.byte	0x04, 0x12
        /*001a*/ 	.short	(.L_5 - .L_4)
	.align		4
.L_4:
        /*001c*/ 	.word	index@(_Z3addPiS_S_)
        /*0020*/ 	.word	0x00000000
.L_5:


//--------------------- .nv.compat                --------------------------
	.section	.nv.compat,"",@"SHT_CUDA_COMPAT_INFO"
	.align	4
        /*0000*/ 	.byte	0x02, 0x09, 0x00, 0x00, 0x02, 0x02, 0x01, 0x00, 0x02, 0x05, 0x05, 0x00, 0x03, 0x07, 0x01, 0x01
        /*0010*/ 	.byte	0x02, 0x03, 0x00, 0x00, 0x02, 0x06, 0x01, 0x00, 0x04, 0x0b, 0x08, 0x00, 0x09, 0x00, 0x00, 0x00
        /*0020*/ 	.byte	0x00, 0x00, 0x00, 0x00


//--------------------- .nv.info._Z3addPiS_S_     --------------------------
	.section	.nv.info._Z3addPiS_S_,"",@"SHT_CUDA_INFO"
	.sectionflags	@""
	.align	4


	//----- nvinfo : EIATTR_CUDA_API_VERSION
	.align		4
        /*0000*/ 	.byte	0x04, 0x37
        /*0002*/ 	.short	(.L_7 - .L_6)
.L_6:
        /*0004*/ 	.word	0x00000082


	//----- nvinfo : EIATTR_KPARAM_INFO
	.align		4
.L_7:
        /*0008*/ 	.byte	0x04, 0x17
        /*000a*/ 	.short	(.L_9 - .L_8)
.L_8:
        /*000c*/ 	.word	0x00000000
        /*0010*/ 	.short	0x0002
        /*0012*/ 	.short	0x0010
        /*0014*/ 	.byte	0x00, 0xf5, 0x21, 0x00


	//----- nvinfo : EIATTR_KPARAM_INFO
	.align		4
.L_9:
        /*0018*/ 	.byte	0x04, 0x17
        /*001a*/ 	.short	(.L_11 - .L_10)
.L_10:
        /*001c*/ 	.word	0x00000000
        /*0020*/ 	.short	0x0001
        /*0022*/ 	.short	0x0008
        /*0024*/ 	.byte	0x00, 0xf5, 0x21, 0x00


	//----- nvinfo : EIATTR_KPARAM_INFO
	.align		4
.L_11:
        /*0028*/ 	.byte	0x04, 0x17
        /*002a*/ 	.short	(.L_13 - .L_12)
.L_12:
        /*002c*/ 	.word	0x00000000
        /*0030*/ 	.short	0x0000
        /*0032*/ 	.short	0x0000
        /*0034*/ 	.byte	0x00, 0xf5, 0x21, 0x00


	//----- nvinfo : EIATTR_SPARSE_MMA_MASK
	.align		4
.L_13:
        /*0038*/ 	.byte	0x03, 0x50
        /*003a*/ 	.short	0x0000


	//----- nvinfo : EIATTR_MAXREG_COUNT
	.align		4
        /*003c*/ 	.byte	0x03, 0x1b
        /*003e*/ 	.short	0x00ff


	//----- nvinfo : EIATTR_MERCURY_ISA_VERSION
	.align		4
        /*0040*/ 	.byte	0x03, 0x5f
        /*0042*/ 	.short	0x0101


	//----- nvinfo : EIATTR_VRC_CTA_INIT_COUNT
	.align		4
        /*0044*/ 	.byte	0x02, 0x4a
	.zero		1
	.zero		1


	//----- nvinfo : EIATTR_EXIT_INSTR_OFFSETS
	.align		4
        /*0048*/ 	.byte	0x04, 0x1c
        /*004a*/ 	.short	(.L_15 - .L_14)


	//   ....[0]....
.L_14:
        /*004c*/ 	.word	0x00000100


	//----- nvinfo : EIATTR_CBANK_PARAM_SIZE
	.align		4
.L_15:
        /*0050*/ 	.byte	0x03, 0x19
        /*0052*/ 	.short	0x0018


	//----- nvinfo : EIATTR_PARAM_CBANK
	.align		4
        /*0054*/ 	.byte	0x04, 0x0a
        /*0056*/ 	.short	(.L_17 - .L_16)
	.align		4
.L_16:
        /*0058*/ 	.word	index@(.nv.constant0._Z3addPiS_S_)
        /*005c*/ 	.short	0x0380
        /*005e*/ 	.short	0x0018


	//----- nvinfo : EIATTR_SW_WAR
	.align		4
.L_17:
        /*0060*/ 	.byte	0x04, 0x36
        /*0062*/ 	.short	(.L_19 - .L_18)
.L_18:
        /*0064*/ 	.word	0x00000008
.L_19:


//--------------------- .nv.callgraph             --------------------------
	.section	.nv.callgraph,"",@"SHT_CUDA_CALLGRAPH"
	.align	4
	.sectionentsize	8
	.align		4
        /*0000*/ 	.word	0x00000000
	.align		4
        /*0004*/ 	.word	0xffffffff
	.align		4
        /*0008*/ 	.word	0x00000000
	.align		4
        /*000c*/ 	.word	0xfffffffe
	.align		4
        /*0010*/ 	.word	0x00000000
	.align		4
        /*0014*/ 	.word	0xfffffffd
	.align		4
        /*0018*/ 	.word	0x00000000
	.align		4
        /*001c*/ 	.word	0xfffffffc


//--------------------- .text._Z3addPiS_S_        --------------------------
	.section	.text._Z3addPiS_S_,"ax",@progbits
	.align	128
        .global         _Z3addPiS_S_
        .type           _Z3addPiS_S_,@function
        .size           _Z3addPiS_S_,(.L_x_1 - _Z3addPiS_S_)
        .other          _Z3addPiS_S_,@"STO_CUDA_ENTRY STV_DEFAULT"
_Z3addPiS_S_:
.text._Z3addPiS_S_:
[----:B------:R-:W-:Y:S01]  /*0000*/  LDC R1, c[0x0][0x37c] ;  /* 0x0000df00ff017b82 */ /* 0x000fe20000000800 */
[----:B------:R-:W0:Y:S07]  /*0010*/  S2R R0, SR_TID.X ;  /* 0x0000000000007919 */ /* 0x000e2e0000002100 */
[----:B------:R-:W0:Y:S01]  /*0020*/  S2UR UR6, SR_CTAID.X ;  /* 0x00000000000679c3 */ /* 0x000e220000002500 */
[----:B------:R-:W1:Y:S07]  /*0030*/  LDCU.64 UR4, c[0x0][0x358] ;  /* 0x00006b00ff0477ac */ /* 0x000e6e0008000a00 */
[----:B------:R-:W0:Y:S08]  /*0040*/  LDC R9, c[0x0][0x360] ;  /* 0x0000d800ff097b82 */ /* 0x000e300000000800 */
[----:B------:R-:W2:Y:S08]  /*0050*/  LDC.64 R2, c[0x0][0x380] ;  /* 0x0000e000ff027b82 */ /* 0x000eb00000000a00 */
[----:B------:R-:W3:Y:S01]  /*0060*/  LDC.64 R4, c[0x0][0x388] ;  /* 0x0000e200ff047b82 */ /* 0x000ee20000000a00 */
[----:B0-----:R-:W-:-:S07]  /*0070*/  IMAD R9, R9, UR6, R0 ;  /* 0x0000000609097c24 */ /* 0x001fce000f8e0200 */
[----:B------:R-:W0:Y:S01]  /*0080*/  LDC.64 R6, c[0x0][0x390] ;  /* 0x0000e400ff067b82 */ /* 0x000e220000000a00 */
[----:B--2---:R-:W-:-:S06]  /*0090*/  IMAD.WIDE R2, R9, 0x4, R2 ;  /* 0x0000000409027825 */ /* 0x004fcc00078e0202 */
[----:B-1----:R-:W2:Y:S01]  /*00a0*/  LDG.E R2, desc[UR4][R2.64] ;  /* 0x0000000402027981 */ /* 0x002ea2000c1e1900 */
[----:B---3--:R-:W-:-:S06]  /*00b0*/  IMAD.WIDE R4, R9, 0x4, R4 ;  /* 0x0000000409047825 */ /* 0x008fcc00078e0204 */
[----:B------:R-:W2:Y:S01]  /*00c0*/  LDG.E R5, desc[UR4][R4.64] ;  /* 0x0000000404057981 */ /* 0x000ea2000c1e1900 */
[----:B0-----:R-:W-:Y:S01]  /*00d0*/  IMAD.WIDE R6, R9, 0x4, R6 ;  /* 0x0000000409067825 */ /* 0x001fe200078e0206 */
[----:B--2---:R-:W-:-:S05]  /*00e0*/  IADD3 R9, PT, PT, R2, R5, RZ ;  /* 0x0000000502097210 */ /* 0x004fca0007ffe0ff */
[----:B------:R-:W-:Y:S01]  /*00f0*/  STG.E desc[UR4][R6.64], R9 ;  /* 0x0000000906007986 */ /* 0x000fe2000c101904 */
[----:B------:R-:W-:Y:S05]  /*0100*/  EXIT ;  /* 0x000000000000794d */ /* 0x000fea0003800000 */
.L_x_0:
[----:B------:R-:W-:-:S00]  /*0110*/  BRA `(.L_x_0) ;  /* 0xfffffffc00fc7947 */ /* 0x000fc0000383ffff */
[----:B------:R-:W-:-:S00]  /*0120*/  NOP ;  /* 0x0000000000007918 */ /* 0x000fc00000000000 */
        /* <DEDUP_REMOVED lines=13> */
.L_x_1:


//--------------------- .nv.shared.reserved.0     --------------------------
	.section	.nv.shared.reserved.0,"aw",@nobits
	.weak		__nv_reservedSMEM_offset_0_alias
	.size		__nv_reservedSMEM_offset_0_alias, 0, 64
	.other		__nv_reservedSMEM_offset_0_alias,@"STO_CUDA_RESERVED_SHARED STV_DEFAULT"
__nv_reservedSMEM_offset_0_alias:
	.zero		0
	.zero		64


//--------------------- .nv.constant0._Z3addPiS_S_ --------------------------
	.section	.nv.constant0._Z3addPiS_S_,"a",@progbits
	.sectionflags	@""
	.align	4
.nv.constant0._Z3addPiS_S_:
	.zero		920


//--------------------- SYMBOLS --------------------------

	.type		.nv.reservedSmem.offset0,@object
	.size		.nv.reservedSmem.offset0,0x4
